	.headerflags	@"EF_CUDA_TEXMODE_UNIFIED EF_CUDA_64BIT_ADDRESS EF_CUDA_ACCELERATORS EF_CUDA_SM90 EF_CUDA_VIRTUAL_SM(EF_CUDA_SM90)"
	.elftype	@"ET_EXEC"


//--------------------- .nv.info                  --------------------------
	.section	.nv.info,"",@"SHT_CUDA_INFO"
	.align	4


	//----- nvinfo : EIATTR_REGCOUNT
	.align		4
        /*0000*/ 	.byte	0x04, 0x2f
        /*0002*/ 	.short	(.L_2 - .L_1)
	.align		4
.L_1:
        /*0004*/ 	.word	index@(triton_poi_fused__to_copy_clamp_floor_sub_0)
        /*0008*/ 	.word	0x00000008


	//----- nvinfo : EIATTR_MIN_STACK_SIZE
	.align		4
.L_2:
        /*000c*/ 	.byte	0x04, 0x12
        /*000e*/ 	.short	(.L_4 - .L_3)
	.align		4
.L_3:
        /*0010*/ 	.word	index@(triton_poi_fused__to_copy_clamp_floor_sub_0)
        /*0014*/ 	.word	0x00000000


	//----- nvinfo : EIATTR_FRAME_SIZE
	.align		4
.L_4:
        /*0018*/ 	.byte	0x04, 0x11
        /*001a*/ 	.short	(.L_6 - .L_5)
	.align		4
.L_5:
        /*001c*/ 	.word	index@(triton_poi_fused__to_copy_clamp_floor_sub_0)
        /*0020*/ 	.word	0x00000000


	//----- nvinfo : EIATTR_MIN_STACK_SIZE
	.align		4
.L_6:
        /*0024*/ 	.byte	0x04, 0x12
        /*0026*/ 	.short	(.L_8 - .L_7)
	.align		4
.L_7:
        /*0028*/ 	.word	index@(triton_poi_fused__to_copy_clamp_floor_sub_0)
        /*002c*/ 	.word	0x00000000
.L_8:


//--------------------- .nv.info.triton_poi_fused__to_copy_clamp_floor_sub_0 --------------------------
	.section	.nv.info.triton_poi_fused__to_copy_clamp_floor_sub_0,"",@"SHT_CUDA_INFO"
	.sectionflags	@""
	.align	4


	//----- nvinfo : EIATTR_CUDA_API_VERSION
	.align		4
        /*0000*/ 	.byte	0x04, 0x37
        /*0002*/ 	.short	(.L_10 - .L_9)
.L_9:
        /*0004*/ 	.word	0x0000007c


	//----- nvinfo : EIATTR_KPARAM_INFO
	.align		4
.L_10:
        /*0008*/ 	.byte	0x04, 0x17
        /*000a*/ 	.short	(.L_12 - .L_11)
.L_11:
        /*000c*/ 	.word	0x00000000
        /*0010*/ 	.short	0x0001
        /*0012*/ 	.short	0x0008
        /*0014*/ 	.byte	0x00, 0xf0, 0x11, 0x00


	//----- nvinfo : EIATTR_KPARAM_INFO
	.align		4
.L_12:
        /*0018*/ 	.byte	0x04, 0x17
        /*001a*/ 	.short	(.L_14 - .L_13)
.L_13:
        /*001c*/ 	.word	0x00000000
        /*0020*/ 	.short	0x0000
        /*0022*/ 	.short	0x0000
        /*0024*/ 	.byte	0x00, 0xf4, 0x21, 0x00


	//----- nvinfo : EIATTR_SPARSE_MMA_MASK
	.align		4
.L_14:
        /*0028*/ 	.byte	0x03, 0x50
        /*002a*/ 	.short	0x0000


	//----- nvinfo : EIATTR_MAXREG_COUNT
	.align		4
        /*002c*/ 	.byte	0x03, 0x1b
        /*002e*/ 	.short	0x00ff


	//----- nvinfo : EIATTR_EXIT_INSTR_OFFSETS
	.align		4
        /*0030*/ 	.byte	0x04, 0x1c
        /*0032*/ 	.short	(.L_16 - .L_15)


	//   ....[0]....
.L_15:
        /*0034*/ 	.word	0x00000090


	//   ....[1]....
        /*0038*/ 	.word	0x000000c0


	//----- nvinfo : EIATTR_REQNTID
	.align		4
.L_16:
        /*003c*/ 	.byte	0x04, 0x10
        /*003e*/ 	.short	(.L_18 - .L_17)
.L_17:
        /*0040*/ 	.word	0x00000020
        /*0044*/ 	.word	0x00000001
        /*0048*/ 	.word	0x00000001


	//----- nvinfo : EIATTR_CBANK_PARAM_SIZE
	.align		4
.L_18:
        /*004c*/ 	.byte	0x03, 0x19
        /*004e*/ 	.short	0x000c


	//----- nvinfo : EIATTR_PARAM_CBANK
	.align		4
        /*0050*/ 	.byte	0x04, 0x0a
        /*0052*/ 	.short	(.L_20 - .L_19)
	.align		4
.L_19:
        /*0054*/ 	.word	index@(.nv.constant0.triton_poi_fused__to_copy_clamp_floor_sub_0)
        /*0058*/ 	.short	0x0210
        /*005a*/ 	.short	0x000c


	//----- nvinfo : EIATTR_SW_WAR
	.align		4
.L_20:
        /*005c*/ 	.byte	0x04, 0x36
        /*005e*/ 	.short	(.L_22 - .L_21)
.L_21:
        /*0060*/ 	.word	0x00000008
.L_22:


//--------------------- .nv.callgraph             --------------------------
	.section	.nv.callgraph,"",@"SHT_CUDA_CALLGRAPH"
	.align	4
	.sectionentsize	8
	.align		4
        /*0000*/ 	.word	0x00000000
	.align		4
        /*0004*/ 	.word	0xffffffff
	.align		4
        /*0008*/ 	.word	0x00000000
	.align		4
        /*000c*/ 	.word	0xfffffffe
	.align		4
        /*0010*/ 	.word	0x00000000
	.align		4
        /*0014*/ 	.word	0xfffffffd
	.align		4
        /*0018*/ 	.word	0x00000000
	.align		4
        /*001c*/ 	.word	0xfffffffc


//--------------------- .nv.constant4             --------------------------
	.section	.nv.constant4,"a",@progbits
	.align	8
	.align		8
.nv.constant4:
        /*0000*/ 	.dword	_$_str


//--------------------- .text.triton_poi_fused__to_copy_clamp_floor_sub_0 --------------------------
	.section	.text.triton_poi_fused__to_copy_clamp_floor_sub_0,"ax",@progbits
	.align	128
        .global         triton_poi_fused__to_copy_clamp_floor_sub_0
        .type           triton_poi_fused__to_copy_clamp_floor_sub_0,@function
        .size           triton_poi_fused__to_copy_clamp_floor_sub_0,(.L_x_1 - triton_poi_fused__to_copy_clamp_floor_sub_0)
        .other          triton_poi_fused__to_copy_clamp_floor_sub_0,@"STO_CUDA_ENTRY STV_DEFAULT"
triton_poi_fused__to_copy_clamp_floor_sub_0:
.text.triton_poi_fused__to_copy_clamp_floor_sub_0:
[----:B------:R-:W0:Y:S02]  /*0000*/  LDC R1, c[0x0][0x28] ;  /* 0x00000a00ff017b82 */ /* 0x000e240000000800 */
[----:B------:R-:W1:Y:S01]  /*0010*/  S2R R4, SR_TID.X ;  /* 0x0000000000047919 */ /* 0x000e620000002100 */
[----:B------:R-:W2:Y:S01]  /*0020*/  LDC.64 R2, c[0x0][0x210] ;  /* 0x00008400ff027b82 */ /* 0x000ea20000000a00 */
[----:B------:R-:W3:Y:S01]  /*0030*/  S2R R5, SR_CTAID.X ;  /* 0x0000000000057919 */ /* 0x000ee20000002500 */
[C---:B-1----:R-:W-:Y:S02]  /*0040*/  LOP3.LUT R0, R4.reuse, 0xf, RZ, 0xc0, !PT ;  /* 0x0000000f04007812 */ /* 0x042fe400078ec0ff */
[----:B------:R-:W-:-:S03]  /*0050*/  LOP3.LUT P0, RZ, R4, 0x10, RZ, 0xc0, !PT ;  /* 0x0000001004ff7812 */ /* 0x000fc6000780c0ff */
[----:B---3--:R-:W-:-:S04]  /*0060*/  IMAD R5, R5, 0x10, R0 ;  /* 0x0000001005057824 */ /* 0x008fc800078e0200 */
[C---:B--2---:R-:W-:Y:S01]  /*0070*/  IMAD.WIDE R2, R5.reuse, 0x8, R2 ;  /* 0x0000000805027825 */ /* 0x044fe200078e0202 */
[----:B------:R-:W-:-:S13]  /*0080*/  ISETP.LT.AND P0, PT, R5, 0x10, !P0 ;  /* 0x000000100500780c */ /* 0x000fda0004701270 */
[----:B------:R-:W-:Y:S05]  /*0090*/  @!P0 EXIT ;  /* 0x000000000000894d */ /* 0x000fea0003800000 */
[----:B------:R-:W-:Y:S02]  /*00a0*/  ULDC.64 UR4, c[0x0][0x208] ;  /* 0x0000820000047ab9 */ /* 0x000fe40000000a00 */
[----:B------:R-:W-:Y:S01]  /*00b0*/  STG.E.64 desc[UR4][R2.64], RZ ;  /* 0x000000ff02007986 */ /* 0x000fe2000c101b04 */
[----:B------:R-:W-:Y:S05]  /*00c0*/  EXIT ;  /* 0x000000000000794d */ /* 0x000fea0003800000 */
.L_x_0:
[----:B------:R-:W-:-:S00]  /*00d0*/  BRA `(.L_x_0) ;  /* 0xfffffffc00fc7947 */ /* 0x000fc0000383ffff */
[----:B------:R-:W-:-:S00]  /*00e0*/  NOP ;  /* 0x0000000000007918 */ /* 0x000fc00000000000 */
        /* <DEDUP_REMOVED lines=9> */
.L_x_1:


//--------------------- .nv.global.init           --------------------------
	.section	.nv.global.init,"aw",@progbits
.nv.global.init:
	.type		_$_str,@object
	.size		_$_str,(.L_0 - _$_str)
_$_str:
        /*0000*/ 	.byte	0x5f, 0x5f, 0x43, 0x55, 0x44, 0x41, 0x5f, 0x46, 0x54, 0x5a, 0x00
.L_0:


//--------------------- .nv.constant0.triton_poi_fused__to_copy_clamp_floor_sub_0 --------------------------
	.section	.nv.constant0.triton_poi_fused__to_copy_clamp_floor_sub_0,"a",@progbits
	.sectionflags	@""
	.align	4
.nv.constant0.triton_poi_fused__to_copy_clamp_floor_sub_0:
	.zero		540
